//
// Generated by NVIDIA NVVM Compiler
//
// Compiler Build ID: CL-36424714
// Cuda compilation tools, release 13.0, V13.0.88
// Based on NVVM 20.0.0
//

.version 9.0
.target sm_100
.address_size 64

	// .globl	_Z18kernel_matrix_multP5ChunkS0_

.visible .entry _Z18kernel_matrix_multP5ChunkS0_(
	.param .u64 .ptr .align 1 _Z18kernel_matrix_multP5ChunkS0__param_0,
	.param .u64 .ptr .align 1 _Z18kernel_matrix_multP5ChunkS0__param_1
)
{
	.reg .pred 	%p<5>;
	.reg .b32 	%r<35>;
	.reg .b32 	%f<391>;
	.reg .b64 	%rd<10>;

	ld.param.u64 	%rd2, [_Z18kernel_matrix_multP5ChunkS0__param_1];
	cvta.to.global.u64 	%rd3, %rd2;
	mov.u32 	%r7, %ctaid.x;
	mov.u32 	%r8, %ntid.x;
	mov.u32 	%r9, %tid.x;
	mad.lo.s32 	%r10, %r7, %r8, %r9;
	ld.global.u32 	%r11, [%rd3];
	setp.eq.s32 	%p1, %r11, 0;
	setp.lt.s32 	%p2, %r10, 100;
	and.pred  	%p3, %p2, %p1;
	@%p3 bra 	$L__BB0_4;
	mov.f32 	%f387, 0f00000000;
	mov.b32 	%r34, 100;
	mov.b32 	%r33, 970;
	mov.b32 	%r32, 10000;
	mov.f32 	%f388, %f387;
	mov.f32 	%f389, %f387;
	mov.f32 	%f390, %f387;
$L__BB0_2:
	add.s32 	%r15, %r34, -3;
	add.f32 	%f10, %f387, 0f3F800000;
	add.s32 	%r16, %r33, 30;
	cvt.rn.f32.u32 	%f11, %r16;
	add.f32 	%f12, %f388, %f11;
	add.f32 	%f13, %f389, %f11;
	add.s32 	%r17, %r32, -300;
	mul.lo.s32 	%r18, %r32, %r34;
	cvt.rn.f32.s32 	%f14, %r18;
	add.f32 	%f15, %f390, %f14;
	add.s32 	%r19, %r34, -1;
	add.f32 	%f16, %f10, 0f3F800000;
	add.s32 	%r20, %r33, 20;
	cvt.rn.f32.u32 	%f17, %r20;
	add.f32 	%f18, %f12, %f17;
	add.f32 	%f19, %f13, %f17;
	add.s32 	%r21, %r32, -100;
	mul.lo.s32 	%r22, %r21, %r19;
	cvt.rn.f32.s32 	%f20, %r22;
	add.f32 	%f21, %f15, %f20;
	add.f32 	%f22, %f16, 0f3F800000;
	add.s32 	%r23, %r33, 10;
	cvt.rn.f32.u32 	%f23, %r23;
	add.f32 	%f24, %f18, %f23;
	add.f32 	%f25, %f19, %f23;
	add.s32 	%r24, %r32, -200;
	mad.lo.s32 	%r25, %r24, %r15, %r24;
	cvt.rn.f32.s32 	%f26, %r25;
	add.f32 	%f27, %f21, %f26;
	add.f32 	%f387, %f22, 0f3F800000;
	cvt.rn.f32.u32 	%f28, %r33;
	add.f32 	%f388, %f24, %f28;
	add.f32 	%f389, %f25, %f28;
	mul.lo.s32 	%r26, %r17, %r15;
	cvt.rn.f32.s32 	%f29, %r26;
	add.f32 	%f390, %f27, %f29;
	add.s32 	%r34, %r34, -4;
	add.s32 	%r33, %r33, -40;
	add.s32 	%r32, %r32, -400;
	setp.ne.s32 	%p4, %r33, -30;
	@%p4 bra 	$L__BB0_2;
	ld.param.u64 	%rd9, [_Z18kernel_matrix_multP5ChunkS0__param_1];
	ld.param.u64 	%rd8, [_Z18kernel_matrix_multP5ChunkS0__param_0];
	cvta.to.global.u64 	%rd4, %rd8;
	mul.f32 	%f30, %f390, %f387;
	mul.f32 	%f31, %f389, %f388;
	sub.f32 	%f32, %f30, %f31;
	rcp.rn.f32 	%f33, %f32;
	mul.f32 	%f34, %f390, %f33;
	neg.f32 	%f35, %f33;
	mul.f32 	%f36, %f388, %f35;
	mul.f32 	%f37, %f387, %f33;
	mul.f32 	%f38, %f389, %f33;
	fma.rn.f32 	%f39, %f36, 0f43FA0000, %f34;
	fma.rn.f32 	%f40, %f36, 0f43F50000, %f34;
	mul.f32 	%f41, %f37, 0f43F50000;
	sub.f32 	%f42, %f41, %f38;
	fma.rn.f32 	%f43, %f36, 0f43F00000, %f34;
	mul.f32 	%f44, %f37, 0f43F00000;
	sub.f32 	%f45, %f44, %f38;
	fma.rn.f32 	%f46, %f36, 0f43EB0000, %f34;
	mul.f32 	%f47, %f37, 0f43EB0000;
	sub.f32 	%f48, %f47, %f38;
	fma.rn.f32 	%f49, %f36, 0f43E60000, %f34;
	mul.f32 	%f50, %f37, 0f43E60000;
	sub.f32 	%f51, %f50, %f38;
	fma.rn.f32 	%f52, %f36, 0f43E10000, %f34;
	mul.f32 	%f53, %f37, 0f43E10000;
	sub.f32 	%f54, %f53, %f38;
	fma.rn.f32 	%f55, %f36, 0f43DC0000, %f34;
	mul.f32 	%f56, %f37, 0f43DC0000;
	sub.f32 	%f57, %f56, %f38;
	fma.rn.f32 	%f58, %f36, 0f43D70000, %f34;
	mul.f32 	%f59, %f37, 0f43D70000;
	sub.f32 	%f60, %f59, %f38;
	fma.rn.f32 	%f61, %f36, 0f43D20000, %f34;
	mul.f32 	%f62, %f37, 0f43D20000;
	sub.f32 	%f63, %f62, %f38;
	fma.rn.f32 	%f64, %f36, 0f43CD0000, %f34;
	mul.f32 	%f65, %f37, 0f43CD0000;
	sub.f32 	%f66, %f65, %f38;
	fma.rn.f32 	%f67, %f36, 0f43C80000, %f34;
	mul.f32 	%f68, %f37, 0f43C80000;
	sub.f32 	%f69, %f68, %f38;
	fma.rn.f32 	%f70, %f36, 0f43C30000, %f34;
	mul.f32 	%f71, %f37, 0f43C30000;
	sub.f32 	%f72, %f71, %f38;
	fma.rn.f32 	%f73, %f36, 0f43BE0000, %f34;
	mul.f32 	%f74, %f37, 0f43BE0000;
	sub.f32 	%f75, %f74, %f38;
	fma.rn.f32 	%f76, %f36, 0f43B90000, %f34;
	mul.f32 	%f77, %f37, 0f43B90000;
	sub.f32 	%f78, %f77, %f38;
	fma.rn.f32 	%f79, %f36, 0f43B40000, %f34;
	mul.f32 	%f80, %f37, 0f43B40000;
	sub.f32 	%f81, %f80, %f38;
	fma.rn.f32 	%f82, %f36, 0f43AF0000, %f34;
	mul.f32 	%f83, %f37, 0f43AF0000;
	sub.f32 	%f84, %f83, %f38;
	fma.rn.f32 	%f85, %f36, 0f43AA0000, %f34;
	mul.f32 	%f86, %f37, 0f43AA0000;
	sub.f32 	%f87, %f86, %f38;
	fma.rn.f32 	%f88, %f36, 0f43A50000, %f34;
	mul.f32 	%f89, %f37, 0f43A50000;
	sub.f32 	%f90, %f89, %f38;
	fma.rn.f32 	%f91, %f36, 0f43A00000, %f34;
	mul.f32 	%f92, %f37, 0f43A00000;
	sub.f32 	%f93, %f92, %f38;
	fma.rn.f32 	%f94, %f36, 0f439B0000, %f34;
	mul.f32 	%f95, %f37, 0f439B0000;
	sub.f32 	%f96, %f95, %f38;
	fma.rn.f32 	%f97, %f36, 0f43960000, %f34;
	mul.f32 	%f98, %f37, 0f43960000;
	sub.f32 	%f99, %f98, %f38;
	fma.rn.f32 	%f100, %f36, 0f43910000, %f34;
	mul.f32 	%f101, %f37, 0f43910000;
	sub.f32 	%f102, %f101, %f38;
	fma.rn.f32 	%f103, %f36, 0f438C0000, %f34;
	mul.f32 	%f104, %f37, 0f438C0000;
	sub.f32 	%f105, %f104, %f38;
	fma.rn.f32 	%f106, %f36, 0f43870000, %f34;
	mul.f32 	%f107, %f37, 0f43870000;
	sub.f32 	%f108, %f107, %f38;
	fma.rn.f32 	%f109, %f36, 0f43820000, %f34;
	mul.f32 	%f110, %f37, 0f43820000;
	sub.f32 	%f111, %f110, %f38;
	fma.rn.f32 	%f112, %f36, 0f437A0000, %f34;
	mul.f32 	%f113, %f37, 0f437A0000;
	sub.f32 	%f114, %f113, %f38;
	fma.rn.f32 	%f115, %f36, 0f43700000, %f34;
	mul.f32 	%f116, %f37, 0f43700000;
	sub.f32 	%f117, %f116, %f38;
	fma.rn.f32 	%f118, %f36, 0f43660000, %f34;
	mul.f32 	%f119, %f37, 0f43660000;
	sub.f32 	%f120, %f119, %f38;
	fma.rn.f32 	%f121, %f36, 0f435C0000, %f34;
	mul.f32 	%f122, %f37, 0f435C0000;
	sub.f32 	%f123, %f122, %f38;
	fma.rn.f32 	%f124, %f36, 0f43520000, %f34;
	mul.f32 	%f125, %f37, 0f43520000;
	sub.f32 	%f126, %f125, %f38;
	fma.rn.f32 	%f127, %f36, 0f43480000, %f34;
	mul.f32 	%f128, %f37, 0f43480000;
	sub.f32 	%f129, %f128, %f38;
	fma.rn.f32 	%f130, %f36, 0f433E0000, %f34;
	mul.f32 	%f131, %f37, 0f433E0000;
	sub.f32 	%f132, %f131, %f38;
	fma.rn.f32 	%f133, %f36, 0f43340000, %f34;
	mul.f32 	%f134, %f37, 0f43340000;
	sub.f32 	%f135, %f134, %f38;
	fma.rn.f32 	%f136, %f36, 0f432A0000, %f34;
	mul.f32 	%f137, %f37, 0f432A0000;
	sub.f32 	%f138, %f137, %f38;
	fma.rn.f32 	%f139, %f36, 0f43200000, %f34;
	mul.f32 	%f140, %f37, 0f43200000;
	sub.f32 	%f141, %f140, %f38;
	fma.rn.f32 	%f142, %f36, 0f43160000, %f34;
	mul.f32 	%f143, %f37, 0f43160000;
	sub.f32 	%f144, %f143, %f38;
	fma.rn.f32 	%f145, %f36, 0f430C0000, %f34;
	mul.f32 	%f146, %f37, 0f430C0000;
	sub.f32 	%f147, %f146, %f38;
	fma.rn.f32 	%f148, %f36, 0f43020000, %f34;
	mul.f32 	%f149, %f37, 0f43020000;
	sub.f32 	%f150, %f149, %f38;
	fma.rn.f32 	%f151, %f36, 0f42F00000, %f34;
	mul.f32 	%f152, %f37, 0f42F00000;
	sub.f32 	%f153, %f152, %f38;
	fma.rn.f32 	%f154, %f36, 0f42DC0000, %f34;
	mul.f32 	%f155, %f37, 0f42DC0000;
	sub.f32 	%f156, %f155, %f38;
	fma.rn.f32 	%f157, %f36, 0f42C80000, %f34;
	mul.f32 	%f158, %f37, 0f42C80000;
	sub.f32 	%f159, %f158, %f38;
	fma.rn.f32 	%f160, %f36, 0f42B40000, %f34;
	mul.f32 	%f161, %f37, 0f42B40000;
	sub.f32 	%f162, %f161, %f38;
	fma.rn.f32 	%f163, %f36, 0f42A00000, %f34;
	mul.f32 	%f164, %f37, 0f42A00000;
	sub.f32 	%f165, %f164, %f38;
	fma.rn.f32 	%f166, %f36, 0f428C0000, %f34;
	mul.f32 	%f167, %f37, 0f428C0000;
	sub.f32 	%f168, %f167, %f38;
	fma.rn.f32 	%f169, %f36, 0f42700000, %f34;
	mul.f32 	%f170, %f37, 0f42700000;
	sub.f32 	%f171, %f170, %f38;
	fma.rn.f32 	%f172, %f36, 0f42480000, %f34;
	mul.f32 	%f173, %f37, 0f42480000;
	sub.f32 	%f174, %f173, %f38;
	fma.rn.f32 	%f175, %f36, 0f42200000, %f34;
	mul.f32 	%f176, %f37, 0f42200000;
	sub.f32 	%f177, %f176, %f38;
	fma.rn.f32 	%f178, %f36, 0f41F00000, %f34;
	mul.f32 	%f179, %f37, 0f41F00000;
	sub.f32 	%f180, %f179, %f38;
	fma.rn.f32 	%f181, %f36, 0f41A00000, %f34;
	mul.f32 	%f182, %f37, 0f41A00000;
	sub.f32 	%f183, %f182, %f38;
	fma.rn.f32 	%f184, %f36, 0f41200000, %f34;
	mul.f32 	%f185, %f37, 0f41200000;
	sub.f32 	%f186, %f185, %f38;
	cvta.to.global.u64 	%rd5, %rd9;
	ld.global.f32 	%f187, [%rd5+404];
	fma.rn.f32 	%f188, %f39, %f187, 0f00000000;
	ld.global.f32 	%f189, [%rd5+400];
	fma.rn.f32 	%f190, %f42, %f189, %f188;
	ld.global.f32 	%f191, [%rd5+396];
	fma.rn.f32 	%f192, %f40, %f191, %f190;
	ld.global.f32 	%f193, [%rd5+392];
	fma.rn.f32 	%f194, %f45, %f193, %f192;
	ld.global.f32 	%f195, [%rd5+388];
	fma.rn.f32 	%f196, %f43, %f195, %f194;
	ld.global.f32 	%f197, [%rd5+384];
	fma.rn.f32 	%f198, %f48, %f197, %f196;
	ld.global.f32 	%f199, [%rd5+380];
	fma.rn.f32 	%f200, %f46, %f199, %f198;
	ld.global.f32 	%f201, [%rd5+376];
	fma.rn.f32 	%f202, %f51, %f201, %f200;
	ld.global.f32 	%f203, [%rd5+372];
	fma.rn.f32 	%f204, %f49, %f203, %f202;
	ld.global.f32 	%f205, [%rd5+368];
	fma.rn.f32 	%f206, %f54, %f205, %f204;
	ld.global.f32 	%f207, [%rd5+364];
	fma.rn.f32 	%f208, %f52, %f207, %f206;
	ld.global.f32 	%f209, [%rd5+360];
	fma.rn.f32 	%f210, %f57, %f209, %f208;
	ld.global.f32 	%f211, [%rd5+356];
	fma.rn.f32 	%f212, %f55, %f211, %f210;
	ld.global.f32 	%f213, [%rd5+352];
	fma.rn.f32 	%f214, %f60, %f213, %f212;
	ld.global.f32 	%f215, [%rd5+348];
	fma.rn.f32 	%f216, %f58, %f215, %f214;
	ld.global.f32 	%f217, [%rd5+344];
	fma.rn.f32 	%f218, %f63, %f217, %f216;
	ld.global.f32 	%f219, [%rd5+340];
	fma.rn.f32 	%f220, %f61, %f219, %f218;
	ld.global.f32 	%f221, [%rd5+336];
	fma.rn.f32 	%f222, %f66, %f221, %f220;
	ld.global.f32 	%f223, [%rd5+332];
	fma.rn.f32 	%f224, %f64, %f223, %f222;
	ld.global.f32 	%f225, [%rd5+328];
	fma.rn.f32 	%f226, %f69, %f225, %f224;
	ld.global.f32 	%f227, [%rd5+324];
	fma.rn.f32 	%f228, %f67, %f227, %f226;
	ld.global.f32 	%f229, [%rd5+320];
	fma.rn.f32 	%f230, %f72, %f229, %f228;
	ld.global.f32 	%f231, [%rd5+316];
	fma.rn.f32 	%f232, %f70, %f231, %f230;
	ld.global.f32 	%f233, [%rd5+312];
	fma.rn.f32 	%f234, %f75, %f233, %f232;
	ld.global.f32 	%f235, [%rd5+308];
	fma.rn.f32 	%f236, %f73, %f235, %f234;
	ld.global.f32 	%f237, [%rd5+304];
	fma.rn.f32 	%f238, %f78, %f237, %f236;
	ld.global.f32 	%f239, [%rd5+300];
	fma.rn.f32 	%f240, %f76, %f239, %f238;
	ld.global.f32 	%f241, [%rd5+296];
	fma.rn.f32 	%f242, %f81, %f241, %f240;
	ld.global.f32 	%f243, [%rd5+292];
	fma.rn.f32 	%f244, %f79, %f243, %f242;
	ld.global.f32 	%f245, [%rd5+288];
	fma.rn.f32 	%f246, %f84, %f245, %f244;
	ld.global.f32 	%f247, [%rd5+284];
	fma.rn.f32 	%f248, %f82, %f247, %f246;
	ld.global.f32 	%f249, [%rd5+280];
	fma.rn.f32 	%f250, %f87, %f249, %f248;
	ld.global.f32 	%f251, [%rd5+276];
	fma.rn.f32 	%f252, %f85, %f251, %f250;
	ld.global.f32 	%f253, [%rd5+272];
	fma.rn.f32 	%f254, %f90, %f253, %f252;
	ld.global.f32 	%f255, [%rd5+268];
	fma.rn.f32 	%f256, %f88, %f255, %f254;
	ld.global.f32 	%f257, [%rd5+264];
	fma.rn.f32 	%f258, %f93, %f257, %f256;
	ld.global.f32 	%f259, [%rd5+260];
	fma.rn.f32 	%f260, %f91, %f259, %f258;
	ld.global.f32 	%f261, [%rd5+256];
	fma.rn.f32 	%f262, %f96, %f261, %f260;
	ld.global.f32 	%f263, [%rd5+252];
	fma.rn.f32 	%f264, %f94, %f263, %f262;
	ld.global.f32 	%f265, [%rd5+248];
	fma.rn.f32 	%f266, %f99, %f265, %f264;
	ld.global.f32 	%f267, [%rd5+244];
	fma.rn.f32 	%f268, %f97, %f267, %f266;
	ld.global.f32 	%f269, [%rd5+240];
	fma.rn.f32 	%f270, %f102, %f269, %f268;
	ld.global.f32 	%f271, [%rd5+236];
	fma.rn.f32 	%f272, %f100, %f271, %f270;
	ld.global.f32 	%f273, [%rd5+232];
	fma.rn.f32 	%f274, %f105, %f273, %f272;
	ld.global.f32 	%f275, [%rd5+228];
	fma.rn.f32 	%f276, %f103, %f275, %f274;
	ld.global.f32 	%f277, [%rd5+224];
	fma.rn.f32 	%f278, %f108, %f277, %f276;
	ld.global.f32 	%f279, [%rd5+220];
	fma.rn.f32 	%f280, %f106, %f279, %f278;
	ld.global.f32 	%f281, [%rd5+216];
	fma.rn.f32 	%f282, %f111, %f281, %f280;
	ld.global.f32 	%f283, [%rd5+212];
	fma.rn.f32 	%f284, %f109, %f283, %f282;
	ld.global.f32 	%f285, [%rd5+208];
	fma.rn.f32 	%f286, %f114, %f285, %f284;
	ld.global.f32 	%f287, [%rd5+204];
	fma.rn.f32 	%f288, %f112, %f287, %f286;
	ld.global.f32 	%f289, [%rd5+200];
	fma.rn.f32 	%f290, %f117, %f289, %f288;
	ld.global.f32 	%f291, [%rd5+196];
	fma.rn.f32 	%f292, %f115, %f291, %f290;
	ld.global.f32 	%f293, [%rd5+192];
	fma.rn.f32 	%f294, %f120, %f293, %f292;
	ld.global.f32 	%f295, [%rd5+188];
	fma.rn.f32 	%f296, %f118, %f295, %f294;
	ld.global.f32 	%f297, [%rd5+184];
	fma.rn.f32 	%f298, %f123, %f297, %f296;
	ld.global.f32 	%f299, [%rd5+180];
	fma.rn.f32 	%f300, %f121, %f299, %f298;
	ld.global.f32 	%f301, [%rd5+176];
	fma.rn.f32 	%f302, %f126, %f301, %f300;
	ld.global.f32 	%f303, [%rd5+172];
	fma.rn.f32 	%f304, %f124, %f303, %f302;
	ld.global.f32 	%f305, [%rd5+168];
	fma.rn.f32 	%f306, %f129, %f305, %f304;
	ld.global.f32 	%f307, [%rd5+164];
	fma.rn.f32 	%f308, %f127, %f307, %f306;
	ld.global.f32 	%f309, [%rd5+160];
	fma.rn.f32 	%f310, %f132, %f309, %f308;
	ld.global.f32 	%f311, [%rd5+156];
	fma.rn.f32 	%f312, %f130, %f311, %f310;
	ld.global.f32 	%f313, [%rd5+152];
	fma.rn.f32 	%f314, %f135, %f313, %f312;
	ld.global.f32 	%f315, [%rd5+148];
	fma.rn.f32 	%f316, %f133, %f315, %f314;
	ld.global.f32 	%f317, [%rd5+144];
	fma.rn.f32 	%f318, %f138, %f317, %f316;
	ld.global.f32 	%f319, [%rd5+140];
	fma.rn.f32 	%f320, %f136, %f319, %f318;
	ld.global.f32 	%f321, [%rd5+136];
	fma.rn.f32 	%f322, %f141, %f321, %f320;
	ld.global.f32 	%f323, [%rd5+132];
	fma.rn.f32 	%f324, %f139, %f323, %f322;
	ld.global.f32 	%f325, [%rd5+128];
	fma.rn.f32 	%f326, %f144, %f325, %f324;
	ld.global.f32 	%f327, [%rd5+124];
	fma.rn.f32 	%f328, %f142, %f327, %f326;
	ld.global.f32 	%f329, [%rd5+120];
	fma.rn.f32 	%f330, %f147, %f329, %f328;
	ld.global.f32 	%f331, [%rd5+116];
	fma.rn.f32 	%f332, %f145, %f331, %f330;
	ld.global.f32 	%f333, [%rd5+112];
	fma.rn.f32 	%f334, %f150, %f333, %f332;
	ld.global.f32 	%f335, [%rd5+108];
	fma.rn.f32 	%f336, %f148, %f335, %f334;
	ld.global.f32 	%f337, [%rd5+104];
	fma.rn.f32 	%f338, %f153, %f337, %f336;
	ld.global.f32 	%f339, [%rd5+100];
	fma.rn.f32 	%f340, %f151, %f339, %f338;
	ld.global.f32 	%f341, [%rd5+96];
	fma.rn.f32 	%f342, %f156, %f341, %f340;
	ld.global.f32 	%f343, [%rd5+92];
	fma.rn.f32 	%f344, %f154, %f343, %f342;
	ld.global.f32 	%f345, [%rd5+88];
	fma.rn.f32 	%f346, %f159, %f345, %f344;
	ld.global.f32 	%f347, [%rd5+84];
	fma.rn.f32 	%f348, %f157, %f347, %f346;
	ld.global.f32 	%f349, [%rd5+80];
	fma.rn.f32 	%f350, %f162, %f349, %f348;
	ld.global.f32 	%f351, [%rd5+76];
	fma.rn.f32 	%f352, %f160, %f351, %f350;
	ld.global.f32 	%f353, [%rd5+72];
	fma.rn.f32 	%f354, %f165, %f353, %f352;
	ld.global.f32 	%f355, [%rd5+68];
	fma.rn.f32 	%f356, %f163, %f355, %f354;
	ld.global.f32 	%f357, [%rd5+64];
	fma.rn.f32 	%f358, %f168, %f357, %f356;
	ld.global.f32 	%f359, [%rd5+60];
	fma.rn.f32 	%f360, %f166, %f359, %f358;
	ld.global.f32 	%f361, [%rd5+56];
	fma.rn.f32 	%f362, %f171, %f361, %f360;
	ld.global.f32 	%f363, [%rd5+52];
	fma.rn.f32 	%f364, %f169, %f363, %f362;
	ld.global.f32 	%f365, [%rd5+48];
	fma.rn.f32 	%f366, %f174, %f365, %f364;
	ld.global.f32 	%f367, [%rd5+44];
	fma.rn.f32 	%f368, %f172, %f367, %f366;
	ld.global.f32 	%f369, [%rd5+40];
	fma.rn.f32 	%f370, %f177, %f369, %f368;
	ld.global.f32 	%f371, [%rd5+36];
	fma.rn.f32 	%f372, %f175, %f371, %f370;
	ld.global.f32 	%f373, [%rd5+32];
	fma.rn.f32 	%f374, %f180, %f373, %f372;
	ld.global.f32 	%f375, [%rd5+28];
	fma.rn.f32 	%f376, %f178, %f375, %f374;
	ld.global.f32 	%f377, [%rd5+24];
	fma.rn.f32 	%f378, %f183, %f377, %f376;
	ld.global.f32 	%f379, [%rd5+20];
	fma.rn.f32 	%f380, %f181, %f379, %f378;
	ld.global.f32 	%f381, [%rd5+16];
	fma.rn.f32 	%f382, %f186, %f381, %f380;
	ld.global.f32 	%f383, [%rd5+12];
	fma.rn.f32 	%f384, %f184, %f383, %f382;
	ld.global.f32 	%f385, [%rd5+8];
	fma.rn.f32 	%f386, %f385, 0f00000000, %f384;
	mov.u32 	%r27, %ctaid.x;
	mov.u32 	%r28, %ntid.x;
	mov.u32 	%r29, %tid.x;
	mad.lo.s32 	%r30, %r27, %r28, %r29;
	mul.wide.s32 	%rd6, %r30, 4;
	add.s64 	%rd7, %rd4, %rd6;
	st.global.f32 	[%rd7+4], %f386;
	ld.global.u32 	%r31, [%rd5];
	st.global.u32 	[%rd4], %r31;
$L__BB0_4:
	ret;

}


// ===== COMPILED SASS (sm_100) =====

	.target	sm_100

	.elftype	@"ET_EXEC"


//--------------------- .note.nv.tkinfo           --------------------------
	.section	.note.nv.tkinfo,"",@"SHT_NOTE"
	.sectionflags	@"SHF_NOTE_NV_TKINFO"
	.tkinfo
        /*0018*/ 	.word	0x00000002
        /*0030*/ 	.string	""
        /*0030*/ 	.string	"ptxas"
        /*0030*/ 	.string	"Cuda compilation tools, release 13.0, V13.0.88"
        /*0030*/ 	.string	"Build cuda_13.0.r13.0/compiler.36424714_0"
        /*0030*/ 	.string	"-arch sm_100 -m 64 "



//--------------------- .note.nv.cuinfo           --------------------------
	.section	.note.nv.cuinfo,"",@"SHT_NOTE"
	.sectionflags	@"SHF_NOTE_NV_CUINFO"
        /*0018*/ 	.short	0x0002
        /*001a*/ 	.short	0x0064
        /*001c*/ 	.short	0x0082
	.zero		2


//--------------------- .nv.info                  --------------------------
	.section	.nv.info,"",@"SHT_CUDA_INFO"
	.align	4


	//----- nvinfo : EIATTR_REGCOUNT
	.align		4
        /*0000*/ 	.byte	0x04, 0x2f
        /*0002*/ 	.short	(.L_1 - .L_0)
	.align		4
.L_0:
        /*0004*/ 	.word	index@(_Z18kernel_matrix_multP5ChunkS0_)
        /*0008*/ 	.word	0x0000001f


	//----- nvinfo : EIATTR_FRAME_SIZE
	.align		4
.L_1:
        /*000c*/ 	.byte	0x04, 0x11
        /*000e*/ 	.short	(.L_3 - .L_2)
	.align		4
.L_2:
        /*0010*/ 	.word	index@(_Z18kernel_matrix_multP5ChunkS0_)
        /*0014*/ 	.word	0x00000000


	//----- nvinfo : EIATTR_MIN_STACK_SIZE
	.align		4
.L_3:
        /*0018*/ 	.byte	0x04, 0x12
        /*001a*/ 	.short	(.L_5 - .L_4)
	.align		4
.L_4:
        /*001c*/ 	.word	index@(_Z18kernel_matrix_multP5ChunkS0_)
        /*0020*/ 	.word	0x00000000
.L_5:


//--------------------- .nv.compat                --------------------------
	.section	.nv.compat,"",@"SHT_CUDA_COMPAT_INFO"
	.align	4
        /*0000*/ 	.byte	0x02, 0x09, 0x00, 0x00, 0x02, 0x02, 0x01, 0x00, 0x02, 0x05, 0x05, 0x00, 0x03, 0x07, 0x01, 0x01
        /*0010*/ 	.byte	0x02, 0x03, 0x00, 0x00, 0x02, 0x06, 0x01, 0x00, 0x04, 0x0b, 0x08, 0x00, 0x09, 0x00, 0x00, 0x00
        /*0020*/ 	.byte	0x00, 0x00, 0x00, 0x00


//--------------------- .nv.info._Z18kernel_matrix_multP5ChunkS0_ --------------------------
	.section	.nv.info._Z18kernel_matrix_multP5ChunkS0_,"",@"SHT_CUDA_INFO"
	.sectionflags	@""
	.align	4


	//----- nvinfo : EIATTR_CUDA_API_VERSION
	.align		4
        /*0000*/ 	.byte	0x04, 0x37
        /*0002*/ 	.short	(.L_7 - .L_6)
.L_6:
        /*0004*/ 	.word	0x00000082


	//----- nvinfo : EIATTR_KPARAM_INFO
	.align		4
.L_7:
        /*0008*/ 	.byte	0x04, 0x17
        /*000a*/ 	.short	(.L_9 - .L_8)
.L_8:
        /*000c*/ 	.word	0x00000000
        /*0010*/ 	.short	0x0001
        /*0012*/ 	.short	0x0008
        /*0014*/ 	.byte	0x00, 0xf5, 0x21, 0x00


	//----- nvinfo : EIATTR_KPARAM_INFO
	.align		4
.L_9:
        /*0018*/ 	.byte	0x04, 0x17
        /*001a*/ 	.short	(.L_11 - .L_10)
.L_10:
        /*001c*/ 	.word	0x00000000
        /*0020*/ 	.short	0x0000
        /*0022*/ 	.short	0x0000
        /*0024*/ 	.byte	0x00, 0xf5, 0x21, 0x00


	//----- nvinfo : EIATTR_SPARSE_MMA_MASK
	.align		4
.L_11:
        /*0028*/ 	.byte	0x03, 0x50
        /*002a*/ 	.short	0x0000


	//----- nvinfo : EIATTR_MAXREG_COUNT
	.align		4
        /*002c*/ 	.byte	0x03, 0x1b
        /*002e*/ 	.short	0x00ff


	//----- nvinfo : EIATTR_MERCURY_ISA_VERSION
	.align		4
        /*0030*/ 	.byte	0x03, 0x5f
        /*0032*/ 	.short	0x0101


	//----- nvinfo : EIATTR_VRC_CTA_INIT_COUNT
	.align		4
        /*0034*/ 	.byte	0x02, 0x4a
	.zero		1
	.zero		1


	//----- nvinfo : EIATTR_EXIT_INSTR_OFFSETS
	.align		4
        /*0038*/ 	.byte	0x04, 0x1c
        /*003a*/ 	.short	(.L_13 - .L_12)


	//   ....[0]....
.L_12:
        /*003c*/ 	.word	0x000000a0


	//   ....[1]....
        /*0040*/ 	.word	0x00001510


	//----- nvinfo : EIATTR_CBANK_PARAM_SIZE
	.align		4
.L_13:
        /*0044*/ 	.byte	0x03, 0x19
        /*0046*/ 	.short	0x0010


	//----- nvinfo : EIATTR_PARAM_CBANK
	.align		4
        /*0048*/ 	.byte	0x04, 0x0a
        /*004a*/ 	.short	(.L_15 - .L_14)
	.align		4
.L_14:
        /*004c*/ 	.word	index@(.nv.constant0._Z18kernel_matrix_multP5ChunkS0_)
        /*0050*/ 	.short	0x0380
        /*0052*/ 	.short	0x0010


	//----- nvinfo : EIATTR_SW_WAR
	.align		4
.L_15:
        /*0054*/ 	.byte	0x04, 0x36
        /*0056*/ 	.short	(.L_17 - .L_16)
.L_16:
        /*0058*/ 	.word	0x00000008
.L_17:


//--------------------- .nv.callgraph             --------------------------
	.section	.nv.callgraph,"",@"SHT_CUDA_CALLGRAPH"
	.align	4
	.sectionentsize	8
	.align		4
        /*0000*/ 	.word	0x00000000
	.align		4
        /*0004*/ 	.word	0xffffffff
	.align		4
        /*0008*/ 	.word	0x00000000
	.align		4
        /*000c*/ 	.word	0xfffffffe
	.align		4
        /*0010*/ 	.word	0x00000000
	.align		4
        /*0014*/ 	.word	0xfffffffd
	.align		4
        /*0018*/ 	.word	0x00000000
	.align		4
        /*001c*/ 	.word	0xfffffffc


//--------------------- .text._Z18kernel_matrix_multP5ChunkS0_ --------------------------
	.section	.text._Z18kernel_matrix_multP5ChunkS0_,"ax",@progbits
	.align	128
        .global         _Z18kernel_matrix_multP5ChunkS0_
        .type           _Z18kernel_matrix_multP5ChunkS0_,@function
        .size           _Z18kernel_matrix_multP5ChunkS0_,(.L_x_1 - _Z18kernel_matrix_multP5ChunkS0_)
        .other          _Z18kernel_matrix_multP5ChunkS0_,@"STO_CUDA_ENTRY STV_DEFAULT"
_Z18kernel_matrix_multP5ChunkS0_:
.text._Z18kernel_matrix_multP5ChunkS0_:
[----:B------:R-:W-:Y:S08]  /*0000*/  LDC R1, c[0x0][0x37c] ;  /* 0x0000df00ff017b82 */ /* 0x000ff00000000800 */
[----:B------:R-:W0:Y:S01]  /*0010*/  LDC.64 R2, c[0x0][0x388] ;  /* 0x0000e200ff027b82 */ /* 0x000e220000000a00 */
[----:B------:R-:W0:Y:S02]  /*0020*/  LDCU.64 UR4, c[0x0][0x358] ;  /* 0x00006b00ff0477ac */ /* 0x000e240008000a00 */
[----:B0-----:R-:W2:Y:S05]  /*0030*/  LDG.E R4, desc[UR4][R2.64] ;  /* 0x0000000402047981 */ /* 0x001eaa000c1e1900 */
[----:B------:R-:W0:Y:S01]  /*0040*/  S2UR UR6, SR_CTAID.X ;  /* 0x00000000000679c3 */ /* 0x000e220000002500 */
[----:B------:R-:W0:Y:S07]  /*0050*/  S2R R5, SR_TID.X ;  /* 0x0000000000057919 */ /* 0x000e2e0000002100 */
[----:B------:R-:W0:Y:S02]  /*0060*/  LDC R0, c[0x0][0x360] ;  /* 0x0000d800ff007b82 */ /* 0x000e240000000800 */
[----:B0-----:R-:W-:-:S05]  /*0070*/  IMAD R0, R0, UR6, R5 ;  /* 0x0000000600007c24 */ /* 0x001fca000f8e0205 */
[----:B------:R-:W-:Y:S02]  /*0080*/  ISETP.LT.AND P1, PT, R0, 0x64, PT ;  /* 0x000000640000780c */ /* 0x000fe40003f21270 */
[----:B--2---:R-:W-:-:S13]  /*0090*/  ISETP.NE.AND P0, PT, R4, RZ, PT ;  /* 0x000000ff0400720c */ /* 0x004fda0003f05270 */
[----:B------:R-:W-:Y:S05]  /*00a0*/  @!P0 EXIT P1 ;  /* 0x000000000000894d */ /* 0x000fea0000800000 */
[----:B------:R-:W2:Y:S04]  /*00b0*/  LDG.E R15, desc[UR4][R2.64+0x194] ;  /* 0x00019404020f7981 */ /* 0x000ea8000c1e1900 */
[----:B------:R-:W3:Y:S04]  /*00c0*/  LDG.E R14, desc[UR4][R2.64+0x190] ;  /* 0x00019004020e7981 */ /* 0x000ee8000c1e1900 */
[----:B------:R-:W4:Y:S04]  /*00d0*/  LDG.E R20, desc[UR4][R2.64+0x18c] ;  /* 0x00018c0402147981 */ /* 0x000f28000c1e1900 */
[----:B------:R-:W5:Y:S04]  /*00e0*/  LDG.E R22, desc[UR4][R2.64+0x188] ;  /* 0x0001880402167981 */ /* 0x000f68000c1e1900 */
        /* <DEDUP_REMOVED lines=9> */
[----:B------:R-:W5:Y:S01]  /*0180*/  LDG.E R21, desc[UR4][R2.64+0x160] ;  /* 0x0001600402157981 */ /* 0x000f62000c1e1900 */
[----:B------:R-:W-:-:S03]  /*0190*/  HFMA2 R5, -RZ, RZ, 0.14501953125, -11192 ;  /* 0x30a4f177ff057431 */ /* 0x000fc600000001ff */
[----:B------:R-:W5:Y:S01]  /*01a0*/  LDG.E R12, desc[UR4][R2.64+0x15c] ;  /* 0x00015c04020c7981 */ /* 0x000f62000c1e1900 */
[----:B------:R-:W-:-:S03]  /*01b0*/  MOV R0, 0x4e46a98c ;  /* 0x4e46a98c00007802 */ /* 0x000fc60000000f00 */
[----:B------:R-:W5:Y:S02]  /*01c0*/  LDG.E R11, desc[UR4][R2.64+0x158] ;  /* 0x00015804020b7981 */ /* 0x000f64000c1e1900 */
[----:B------:R-:W-:Y:S02]  /*01d0*/  FFMA R0, R5, R0, -1 ;  /* 0xbf80000005007423 */ /* 0x000fe40000000000 */
[----:B------:R-:W5:Y:S02]  /*01e0*/  LDG.E R8, desc[UR4][R2.64+0x154] ;  /* 0x0001540402087981 */ /* 0x000f64000c1e1900 */
[----:B------:R-:W-:Y:S02]  /*01f0*/  FADD.FTZ R0, -R0, -RZ ;  /* 0x800000ff00007221 */ /* 0x000fe40000010100 */
[----:B------:R-:W5:Y:S02]  /*0200*/  LDG.E R9, desc[UR4][R2.64+0x150] ;  /* 0x0001500402097981 */ /* 0x000f64000c1e1900 */
[----:B------:R-:W-:-:S04]  /*0210*/  FFMA R6, R0, R5, 1.2001198923528022533e-09 ;  /* 0x30a4f17700067423 */ /* 0x000fc80000000005 */
[C---:B------:R-:W-:Y:S01]  /*0220*/  FMUL R4, R6.reuse, 33835000 ;  /* 0x4c0111fe06047820 */ /* 0x040fe20000400000 */
[C---:B------:R-:W-:Y:S01]  /*0230*/  FMUL R7, R6.reuse, -50500 ;  /* 0xc745440006077820 */ /* 0x040fe20000400000 */
[C---:B------:R-:W-:Y:S01]  /*0240*/  FMUL R5, R6.reuse, 100 ;  /* 0x42c8000006057820 */ /* 0x040fe20000400000 */
[----:B------:R-:W-:Y:S02]  /*0250*/  FMUL R6, R6, 50500 ;  /* 0x4745440006067820 */ /* 0x000fe40000400000 */
[----:B------:R-:W-:Y:S02]  /*0260*/  FFMA R0, R7, 500, R4 ;  /* 0x43fa000007007823 */ /* 0x000fe40000000004 */
[C-C-:B------:R-:W-:Y:S01]  /*0270*/  FFMA R27, R5.reuse, 490, -R6.reuse ;  /* 0x43f50000051b7823 */ /* 0x140fe20000000806 */
[----:B------:R-:W-:Y:S01]  /*0280*/  FFMA R26, R5, 450, -R6 ;  /* 0x43e10000051a7823 */ /* 0x000fe20000000806 */
[----:B--2---:R-:W-:Y:S02]  /*0290*/  FFMA R0, R0, R15, RZ ;  /* 0x0000000f00007223 */ /* 0x004fe400000000ff */
[----:B------:R-:W2:Y:S02]  /*02a0*/  LDG.E R15, desc[UR4][R2.64+0x14c] ;  /* 0x00014c04020f7981 */ /* 0x000ea4000c1e1900 */
[----:B---3--:R-:W-:-:S02]  /*02b0*/  FFMA R0, R27, R14, R0 ;  /* 0x0000000e1b007223 */ /* 0x008fc40000000000 */
[----:B------:R-:W3:Y:S01]  /*02c0*/  LDG.E R14, desc[UR4][R2.64+0x148] ;  /* 0x00014804020e7981 */ /* 0x000ee2000c1e1900 */
[----:B------:R-:W-:-:S04]  /*02d0*/  FFMA R27, R7, 490, R4 ;  /* 0x43f50000071b7823 */ /* 0x000fc80000000004 */
[----:B----4-:R-:W-:Y:S02]  /*02e0*/  FFMA R0, R27, R20, R0 ;  /* 0x000000141b007223 */ /* 0x010fe40000000000 */
[----:B------:R-:W4:Y:S01]  /*02f0*/  LDG.E R20, desc[UR4][R2.64+0x144] ;  /* 0x0001440402147981 */ /* 0x000f22000c1e1900 */
[----:B------:R-:W-:-:S04]  /*0300*/  FFMA R27, R5, 480, -R6 ;  /* 0x43f00000051b7823 */ /* 0x000fc80000000806 */
[----:B-----5:R-:W-:Y:S01]  /*0310*/  FFMA R0, R27, R22, R0 ;  /* 0x000000161b007223 */ /* 0x020fe20000000000 */
[----:B------:R-:W-:Y:S01]  /*0320*/  FFMA R27, R7, 480, R4 ;  /* 0x43f00000071b7823 */ /* 0x000fe20000000004 */
[----:B------:R-:W5:Y:S03]  /*0330*/  LDG.E R22, desc[UR4][R2.64+0x140] ;  /* 0x0001400402167981 */ /* 0x000f66000c1e1900 */
[----:B------:R-:W-:Y:S01]  /*0340*/  FFMA R27, R27, R24, R0 ;  /* 0x000000181b1b7223 */ /* 0x000fe20000000000 */
[----:B------:R-:W-:Y:S01]  /*0350*/  FFMA R0, R5, 470, -R6 ;  /* 0x43eb000005007823 */ /* 0x000fe20000000806 */
[----:B------:R-:W5:Y:S03]  /*0360*/  LDG.E R24, desc[UR4][R2.64+0x13c] ;  /* 0x00013c0402187981 */ /* 0x000f66000c1e1900 */
[----:B------:R-:W-:Y:S01]  /*0370*/  FFMA R0, R0, R23, R27 ;  /* 0x0000001700007223 */ /* 0x000fe2000000001b */
        /* <DEDUP_REMOVED lines=8> */
[----:B------:R-:W-:-:S02]  /*0400*/  FFMA R25, R0, R25, R27 ;  /* 0x0000001900197223 */ /* 0x000fc4000000001b */
[----:B------:R-:W5:Y:S02]  /*0410*/  LDG.E R0, desc[UR4][R2.64+0x12c] ;  /* 0x00012c0402007981 */ /* 0x000f64000c1e1900 */
[----:B------:R-:W-:Y:S02]  /*0420*/  FFMA R26, R26, R13, R25 ;  /* 0x0000000d1a1a7223 */ /* 0x000fe40000000019 */
[----:B------:R-:W5:Y:S01]  /*0430*/  LDG.E R13, desc[UR4][R2.64+0x128] ;  /* 0x00012804020d7981 */ /* 0x000f62000c1e1900 */
[----:B------:R-:W-:-:S04]  /*0440*/  FFMA R25, R7, 450, R4 ;  /* 0x43e1000007197823 */ /* 0x000fc80000000004 */
[----:B------:R-:W-:Y:S01]  /*0450*/  FFMA R25, R25, R16, R26 ;  /* 0x0000001019197223 */ /* 0x000fe2000000001a */
[----:B------:R-:W-:Y:S01]  /*0460*/  FFMA R16, R5, 440, -R6 ;  /* 0x43dc000005107823 */ /* 0x000fe20000000806 */
[----:B------:R-:W-:-:S03]  /*0470*/  HFMA2 R26, -RZ, RZ, 0.14501953125, -11192 ;  /* 0x30a4f177ff1a7431 */ /* 0x000fc600000001ff */
[----:B------:R-:W-:Y:S01]  /*0480*/  FFMA R17, R16, R17, R25 ;  /* 0x0000001110117223 */ /* 0x000fe20000000019 */
[----:B------:R-:W-:-:S05]  /*0490*/  MOV R25, 0x4e46a98c ;  /* 0x4e46a98c00197802 */ /* 0x000fca0000000f00 */
[----:B------:R-:W-:Y:S01]  /*04a0*/  FFMA R25, R26, R25, -1 ;  /* 0xbf8000001a197423 */ /* 0x000fe20000000019 */
[----:B------:R-:W-:-:S03]  /*04b0*/  FFMA R16, R7, 440, R4 ;  /* 0x43dc000007107823 */ /* 0x000fc60000000004 */
[----:B------:R-:W-:Y:S01]  /*04c0*/  FADD.FTZ R25, -R25, -RZ ;  /* 0x800000ff19197221 */ /* 0x000fe20000010100 */
[----:B------:R-:W-:-:S03]  /*04d0*/  FFMA R28, R16, R19, R17 ;  /* 0x00000013101c7223 */ /* 0x000fc60000000011 */
[----:B------:R-:W-:-:S04]  /*04e0*/  FFMA R26, R25, R26, 1.2001198923528022533e-09 ;  /* 0x30a4f177191a7423 */ /* 0x000fc8000000001a */
[C---:B------:R-:W-:Y:S01]  /*04f0*/  FMUL R16, R26.reuse, 100 ;  /* 0x42c800001a107820 */ /* 0x040fe20000400000 */
[C---:B------:R-:W-:Y:S01]  /*0500*/  FMUL R25, R26.reuse, 50500 ;  /* 0x474544001a197820 */ /* 0x040fe20000400000 */
[C---:B------:R-:W-:Y:S01]  /*0510*/  FMUL R19, R26.reuse, 33835000 ;  /* 0x4c0111fe1a137820 */ /* 0x040fe20000400000 */
[----:B------:R-:W-:Y:S02]  /*0520*/  FMUL R26, R26, -50500 ;  /* 0xc74544001a1a7820 */ /* 0x000fe40000400000 */
[----:B------:R-:W-:-:S04]  /*0530*/  FFMA R17, R16, 430, -R25 ;  /* 0x43d7000010117823 */ /* 0x000fc80000000819 */
[----:B------:R-:W-:Y:S01]  /*0540*/  FFMA R21, R17, R21, R28 ;  /* 0x0000001511157223 */ /* 0x000fe2000000001c */
[----:B------:R-:W-:Y:S01]  /*0550*/  FFMA R28, R26, 430, R19 ;  /* 0x43d700001a1c7823 */ /* 0x000fe20000000013 */
[----:B------:R-:W-:-:S03]  /*0560*/  FFMA R17, R16, 420, -R25 ;  /* 0x43d2000010117823 */ /* 0x000fc60000000819 */
[----:B------:R-:W-:Y:S02]  /*0570*/  FFMA R28, R28, R12, R21 ;  /* 0x0000000c1c1c7223 */ /* 0x000fe40000000015 */
[----:B------:R-:W5:Y:S02]  /*0580*/  LDG.E R12, desc[UR4][R2.64+0x124] ;  /* 0x00012404020c7981 */ /* 0x000f64000c1e1900 */
[----:B------:R-:W-:Y:S01]  /*0590*/  FFMA R17, R17, R11, R28 ;  /* 0x0000000b11117223 */ /* 0x000fe2000000001c */
[----:B------:R-:W-:Y:S01]  /*05a0*/  FFMA R28, R26, 420, R19 ;  /* 0x43d200001a1c7823 */ /* 0x000fe20000000013 */
[----:B------:R-:W5:Y:S03]  /*05b0*/  LDG.E R11, desc[UR4][R2.64+0x120] ;  /* 0x00012004020b7981 */ /* 0x000f66000c1e1900 */
[----:B------:R-:W-:Y:S02]  /*05c0*/  FFMA R28, R28, R8, R17 ;  /* 0x000000081c1c7223 */ /* 0x000fe40000000011 */
[----:B------:R-:W5:Y:S01]  /*05d0*/  LDG.E R17, desc[UR4][R2.64+0x11c] ;  /* 0x00011c0402117981 */ /* 0x000f62000c1e1900 */
[----:B------:R-:W-:-:S03]  /*05e0*/  FFMA R25, R16, 410, -R25 ;  /* 0x43cd000010197823 */ /* 0x000fc60000000819 */
[----:B------:R-:W5:Y:S01]  /*05f0*/  LDG.E R8, desc[UR4][R2.64+0x118] ;  /* 0x0001180402087981 */ /* 0x000f62000c1e1900 */
[----:B------:R-:W-:-:S03]  /*0600*/  FFMA R28, R25, R9, R28 ;  /* 0x00000009191c7223 */ /* 0x000fc6000000001c */
[----:B------:R-:W5:Y:S01]  /*0610*/  LDG.E R9, desc[UR4][R2.64+0x114] ;  /* 0x0001140402097981 */ /* 0x000f62000c1e1900 */
[----:B------:R-:W-:-:S03]  /*0620*/  FFMA R21, R26, 410, R19 ;  /* 0x43cd00001a157823 */ /* 0x000fc60000000013 */
[----:B------:R-:W5:Y:S01]  /*0630*/  LDG.E R16, desc[UR4][R2.64+0x110] ;  /* 0x0001100402107981 */ /* 0x000f62000c1e1900 */
[----:B------:R-:W-:-:S03]  /*0640*/  FFMA R26, R26, 400, R19 ;  /* 0x43c800001a1a7823 */ /* 0x000fc60000000013 */
[----:B------:R-:W5:Y:S01]  /*0650*/  LDG.E R19, desc[UR4][R2.64+0x104] ;  /* 0x0001040402137981 */ /* 0x000f62000c1e1900 */
[----:B------:R-:W-:Y:S01]  /*0660*/  FFMA R25, R5, 390, -R6 ;  /* 0x43c3000005197823 */ /* 0x000fe20000000806 */
[----:B--2---:R-:W-:Y:S01]  /*0670*/  FFMA R28, R21, R15, R28 ;  /* 0x0000000f151c7223 */ /* 0x004fe2000000001c */
[----:B------:R-:W-:Y:S01]  /*0680*/  FFMA R21, R5, 400, -R6 ;  /* 0x43c8000005157823 */ /* 0x000fe20000000806 */
[----:B------:R-:W2:Y:S03]  /*0690*/  LDG.E R15, desc[UR4][R2.64+0x10c] ;  /* 0x00010c04020f7981 */ /* 0x000ea6000c1e1900 */
[----:B---3--:R-:W-:Y:S02]  /*06a0*/  FFMA R21, R21, R14, R28 ;  /* 0x0000000e15157223 */ /* 0x008fe4000000001c */
[----:B------:R-:W3:Y:S02]  /*06b0*/  LDG.E R14, desc[UR4][R2.64+0x108] ;  /* 0x00010804020e7981 */ /* 0x000ee4000c1e1900 */
[----:B----4-:R-:W-:-:S02]  /*06c0*/  FFMA R26, R26, R20, R21 ;  /* 0x000000141a1a7223 */ /* 0x010fc40000000015 */
[----:B------:R-:W4:Y:S04]  /*06d0*/  LDG.E R20, desc[UR4][R2.64+0x100] ;  /* 0x0001000402147981 */ /* 0x000f28000c1e1900 */
[----:B------:R-:W4:Y:S01]  /*06e0*/  LDG.E R21, desc[UR4][R2.64+0xfc] ;  /* 0x0000fc0402157981 */ /* 0x000f22000c1e1900 */
[----:B-----5:R-:W-:Y:S01]  /*06f0*/  FFMA R26, R25, R22, R26 ;  /* 0x00000016191a7223 */ /* 0x020fe2000000001a */
[----:B------:R-:W-:Y:S02]  /*0700*/  FFMA R25, R7, 390, R4 ;  /* 0x43c3000007197823 */ /* 0x000fe40000000004 */
[----:B------:R-:W5:Y:S02]  /*0710*/  LDG.E R22, desc[UR4][R2.64+0xf8] ;  /* 0x0000f80402167981 */ /* 0x000f64000c1e1900 */
        /* <DEDUP_REMOVED lines=13> */
[----:B------:R-:W5:Y:S01]  /*07f0*/  LDG.E R0, desc[UR4][R2.64+0xe4] ;  /* 0x0000e40402007981 */ /* 0x000f62000c1e1900 */
[----:B------:R-:W-:-:S04]  /*0800*/  FFMA R26, R5, 360, -R6 ;  /* 0x43b40000051a7823 */ /* 0x000fc80000000806 */
[----:B------:R-:W-:Y:S02]  /*0810*/  FFMA R26, R26, R13, R25 ;  /* 0x0000000d1a1a7223 */ /* 0x000fe40000000019 */
[----:B------:R-:W5:Y:S01]  /*0820*/  LDG.E R13, desc[UR4][R2.64+0xe0] ;  /* 0x0000e004020d7981 */ /* 0x000f62000c1e1900 */
[----:B------:R-:W-:-:S04]  /*0830*/  FFMA R25, R7, 360, R4 ;  /* 0x43b4000007197823 */ /* 0x000fc80000000004 */
        /* <DEDUP_REMOVED lines=18> */
[----:B--2---:R-:W-:Y:S01]  /*0960*/  FFMA R26, R26, R15, R25 ;  /* 0x0000000f1a1a7223 */ /* 0x004fe20000000019 */
[----:B------:R-:W-:Y:S01]  /*0970*/  FFMA R25, R5, 320, -R6 ;  /* 0x43a0000005197823 */ /* 0x000fe20000000806 */
[----:B------:R-:W2:Y:S03]  /*0980*/  LDG.E R15, desc[UR4][R2.64+0xc4] ;  /* 0x0000c404020f7981 */ /* 0x000ea6000c1e1900 */
[----:B---3--:R-:W-:Y:S01]  /*0990*/  FFMA R25, R25, R14, R26 ;  /* 0x0000000e19197223 */ /* 0x008fe2000000001a */
[----:B------:R-:W-:Y:S01]  /*09a0*/  FFMA R26, R7, 320, R4 ;  /* 0x43a00000071a7823 */ /* 0x000fe20000000004 */
[----:B------:R-:W3:Y:S03]  /*09b0*/  LDG.E R14, desc[UR4][R2.64+0xc0] ;  /* 0x0000c004020e7981 */ /* 0x000ee6000c1e1900 */
[----:B------:R-:W-:Y:S01]  /*09c0*/  FFMA R26, R26, R19, R25 ;  /* 0x000000131a1a7223 */ /* 0x000fe20000000019 */
[----:B------:R-:W-:Y:S01]  /*09d0*/  FFMA R25, R5, 310, -R6 ;  /* 0x439b000005197823 */ /* 0x000fe20000000806 */
[----:B------:R-:W3:Y:S03]  /*09e0*/  LDG.E R19, desc[UR4][R2.64+0xbc] ;  /* 0x0000bc0402137981 */ /* 0x000ee6000c1e1900 */
[----:B----4-:R-:W-:Y:S01]  /*09f0*/  FFMA R25, R25, R20, R26 ;  /* 0x0000001419197223 */ /* 0x010fe2000000001a */
[----:B------:R-:W-:Y:S01]  /*0a00*/  FFMA R26, R7, 310, R4 ;  /* 0x439b0000071a7823 */ /* 0x000fe20000000004 */
[----:B------:R-:W4:Y:S03]  /*0a10*/  LDG.E R20, desc[UR4][R2.64+0xb8] ;  /* 0x0000b80402147981 */ /* 0x000f26000c1e1900 */
[----:B------:R-:W-:Y:S01]  /*0a20*/  FFMA R26, R26, R21, R25 ;  /* 0x000000151a1a7223 */ /* 0x000fe20000000019 */
[----:B------:R-:W-:Y:S01]  /*0a30*/  FFMA R25, R5, 300, -R6 ;  /* 0x4396000005197823 */ /* 0x000fe20000000806 */
[----:B------:R-:W4:Y:S03]  /*0a40*/  LDG.E R21, desc[UR4][R2.64+0xb4] ;  /* 0x0000b40402157981 */ /* 0x000f26000c1e1900 */
        /* <DEDUP_REMOVED lines=76> */
[----:B------:R-:W-:-:S04]  /*0f10*/  FFMA R12, R5, 170, -R6 ;  /* 0x432a0000050c7823 */ /* 0x000fc80000000806 */
        /* <DEDUP_REMOVED lines=29> */
[----:B------:R-:W4:Y:S01]  /*10f0*/  LDG.E R20, desc[UR4][R2.64+0x28] ;  /* 0x0000280402147981 */ /* 0x000f22000c1e1900 */
[----:B------:R-:W-:-:S02]  /*1100*/  FFMA R25, R7, 120, R4 ;  /* 0x42f0000007197823 */ /* 0x000fc40000000004 */
[----:B-----5:R-:W-:Y:S02]  /*1110*/  FFMA R22, R21, R22, R26 ;  /* 0x0000001615167223 */ /* 0x020fe4000000001a */
        /* <DEDUP_REMOVED lines=15> */
[----:B------:R-:W-:-:S03]  /*1210*/  FFMA R26, R5, 90, -R6 ;  /* 0x42b40000051a7823 */ /* 0x000fc60000000806 */
[----:B------:R-:W5:Y:S01]  /*1220*/  LDG.E R23, desc[UR4][R2.64+0xc] ;  /* 0x00000c0402177981 */ /* 0x000f62000c1e1900 */
[----:B------:R-:W-:-:S03]  /*1230*/  FFMA R25, R26, R13, R25 ;  /* 0x0000000d1a197223 */ /* 0x000fc60000000019 */
[----:B------:R-:W5:Y:S01]  /*1240*/  LDG.E R13, desc[UR4][R2.64+0x8] ;  /* 0x00000804020d7981 */ /* 0x000f62000c1e1900 */
[----:B------:R-:W-:-:S04]  /*1250*/  FFMA R26, R7, 90, R4 ;  /* 0x42b40000071a7823 */ /* 0x000fc80000000004 */
[----:B------:R-:W-:Y:S01]  /*1260*/  FFMA R26, R26, R11, R25 ;  /* 0x0000000b1a1a7223 */ /* 0x000fe20000000019 */
[----:B------:R-:W-:-:S04]  /*1270*/  FFMA R11, R5, 80, -R6 ;  /* 0x42a00000050b7823 */ /* 0x000fc80000000806 */
[----:B------:R-:W-:Y:S01]  /*1280*/  FFMA R12, R11, R12, R26 ;  /* 0x0000000c0b0c7223 */ /* 0x000fe2000000001a */
[----:B------:R-:W-:-:S04]  /*1290*/  FFMA R11, R7, 80, R4 ;  /* 0x42a00000070b7823 */ /* 0x000fc80000000004 */
[----:B------:R-:W-:Y:S01]  /*12a0*/  FFMA R11, R11, R8, R12 ;  /* 0x000000080b0b7223 */ /* 0x000fe2000000000c */
[----:B------:R-:W-:-:S04]  /*12b0*/  FFMA R8, R5, 70, -R6 ;  /* 0x428c000005087823 */ /* 0x000fc80000000806 */
[----:B------:R-:W-:Y:S01]  /*12c0*/  FFMA R8, R8, R9, R11 ;  /* 0x0000000908087223 */ /* 0x000fe2000000000b */
[----:B------:R-:W-:-:S04]  /*12d0*/  FFMA R9, R7, 70, R4 ;  /* 0x428c000007097823 */ /* 0x000fc80000000004 */
[----:B------:R-:W-:Y:S01]  /*12e0*/  FFMA R9, R9, R16, R8 ;  /* 0x0000001009097223 */ /* 0x000fe20000000008 */
[----:B------:R-:W-:Y:S01]  /*12f0*/  FFMA R8, R5, 60, -R6 ;  /* 0x4270000005087823 */ /* 0x000fe20000000806 */
[----:B------:R-:W0:Y:S01]  /*1300*/  S2R R11, SR_TID.X ;  /* 0x00000000000b7919 */ /* 0x000e220000002100 */
[----:B------:R-:W0:Y:S02]  /*1310*/  LDC R12, c[0x0][0x360] ;  /* 0x0000d800ff0c7b82 */ /* 0x000e240000000800 */
[----:B0-----:R-:W-:Y:S02]  /*1320*/  IMAD R11, R12, UR6, R11 ;  /* 0x000000060c0b7c24 */ /* 0x001fe4000f8e020b */
[----:B--2---:R-:W-:Y:S01]  /*1330*/  FFMA R8, R8, R15, R9 ;  /* 0x0000000f08087223 */ /* 0x004fe20000000009 */
[----:B------:R-:W-:-:S04]  /*1340*/  FFMA R9, R7, 60, R4 ;  /* 0x4270000007097823 */ /* 0x000fc80000000004 */
[----:B---3--:R-:W-:Y:S01]  /*1350*/  FFMA R9, R9, R14, R8 ;  /* 0x0000000e09097223 */ /* 0x008fe20000000008 */
[----:B------:R-:W-:-:S04]  /*1360*/  FFMA R8, R5, 50, -R6 ;  /* 0x4248000005087823 */ /* 0x000fc80000000806 */
[----:B------:R-:W-:Y:S01]  /*1370*/  FFMA R9, R8, R17, R9 ;  /* 0x0000001108097223 */ /* 0x000fe20000000009 */
[----:B------:R-:W-:-:S04]  /*1380*/  FFMA R8, R7, 50, R4 ;  /* 0x4248000007087823 */ /* 0x000fc80000000004 */
[----:B----4-:R-:W-:Y:S01]  /*1390*/  FFMA R8, R8, R19, R9 ;  /* 0x0000001308087223 */ /* 0x010fe20000000009 */
[----:B------:R-:W-:-:S04]  /*13a0*/  FFMA R9, R5, 40, -R6 ;  /* 0x4220000005097823 */ /* 0x000fc80000000806 */
[----:B------:R-:W-:Y:S01]  /*13b0*/  FFMA R9, R9, R20, R8 ;  /* 0x0000001409097223 */ /* 0x000fe20000000008 */
[----:B------:R-:W-:-:S04]  /*13c0*/  FFMA R8, R7, 40, R4 ;  /* 0x4220000007087823 */ /* 0x000fc80000000004 */
[----:B-----5:R-:W-:Y:S01]  /*13d0*/  FFMA R8, R8, R21, R9 ;  /* 0x0000001508087223 */ /* 0x020fe20000000009 */
[----:B------:R-:W-:Y:S01]  /*13e0*/  FFMA R9, R5, 30, -R6 ;  /* 0x41f0000005097823 */ /* 0x000fe20000000806 */
[----:B------:R-:W-:-:S03]  /*13f0*/  FFMA R15, R7, 30, R4 ;  /* 0x41f00000070f7823 */ /* 0x000fc60000000004 */
[----:B------:R-:W-:Y:S02]  /*1400*/  FFMA R24, R9, R24, R8 ;  /* 0x0000001809187223 */ /* 0x000fe40000000008 */
[----:B------:R-:W0:Y:S02]  /*1410*/  LDC.64 R8, c[0x0][0x380] ;  /* 0x0000e000ff087b82 */ /* 0x000e240000000a00 */
[----:B------:R-:W-:Y:S01]  /*1420*/  FFMA R22, R15, R22, R24 ;  /* 0x000000160f167223 */ /* 0x000fe20000000018 */
[----:B------:R-:W-:-:S04]  /*1430*/  FFMA R15, R5, 20, -R6 ;  /* 0x41a00000050f7823 */ /* 0x000fc80000000806 */
[----:B------:R-:W-:Y:S01]  /*1440*/  FFMA R18, R15, R18, R22 ;  /* 0x000000120f127223 */ /* 0x000fe20000000016 */
[----:B------:R-:W-:Y:S01]  /*1450*/  FFMA R15, R7, 20, R4 ;  /* 0x41a00000070f7823 */ /* 0x000fe20000000004 */
[----:B------:R-:W-:-:S03]  /*1460*/  FFMA R5, R5, 10, -R6 ;  /* 0x4120000005057823 */ /* 0x000fc60000000806 */
[----:B------:R-:W-:Y:S01]  /*1470*/  FFMA R10, R15, R10, R18 ;  /* 0x0000000a0f0a7223 */ /* 0x000fe20000000012 */
[----:B------:R-:W-:-:S03]  /*1480*/  FFMA R4, R7, 10, R4 ;  /* 0x4120000007047823 */ /* 0x000fc60000000004 */
[----:B------:R-:W-:-:S04]  /*1490*/  FFMA R5, R5, R0, R10 ;  /* 0x0000000005057223 */ /* 0x000fc8000000000a */
[----:B------:R-:W-:Y:S01]  /*14a0*/  FFMA R0, R4, R23, R5 ;  /* 0x0000001704007223 */ /* 0x000fe20000000005 */
[----:B0-----:R-:W-:-:S04]  /*14b0*/  IMAD.WIDE R8, R11, 0x4, R8 ;  /* 0x000000040b087825 */ /* 0x001fc800078e0208 */
[----:B------:R-:W-:-:S05]  /*14c0*/  FFMA R13, RZ, R13, R0 ;  /* 0x0000000dff0d7223 */ /* 0x000fca0000000000 */
[----:B------:R-:W-:Y:S04]  /*14d0*/  STG.E desc[UR4][R8.64+0x4], R13 ;  /* 0x0000040d08007986 */ /* 0x000fe8000c101904 */
[----:B------:R-:W2:Y:S01]  /*14e0*/  LDG.E R3, desc[UR4][R2.64] ;  /* 0x0000000402037981 */ /* 0x000ea2000c1e1900 */
[----:B------:R-:W2:Y:S03]  /*14f0*/  LDC.64 R4, c[0x0][0x380] ;  /* 0x0000e000ff047b82 */ /* 0x000ea60000000a00 */
[----:B--2---:R-:W-:Y:S01]  /*1500*/  STG.E desc[UR4][R4.64], R3 ;  /* 0x0000000304007986 */ /* 0x004fe2000c101904 */
[----:B------:R-:W-:Y:S05]  /*1510*/  EXIT ;  /* 0x000000000000794d */ /* 0x000fea0003800000 */
.L_x_0:
[----:B------:R-:W-:-:S00]  /*1520*/  BRA `(.L_x_0) ;  /* 0xfffffffc00fc7947 */ /* 0x000fc0000383ffff */
[----:B------:R-:W-:-:S00]  /*1530*/  NOP ;  /* 0x0000000000007918 */ /* 0x000fc00000000000 */
        /* <DEDUP_REMOVED lines=12> */
.L_x_1:


//--------------------- .nv.shared.reserved.0     --------------------------
	.section	.nv.shared.reserved.0,"aw",@nobits
	.weak		__nv_reservedSMEM_offset_0_alias
	.size		__nv_reservedSMEM_offset_0_alias, 0, 64
	.other		__nv_reservedSMEM_offset_0_alias,@"STO_CUDA_RESERVED_SHARED STV_DEFAULT"
__nv_reservedSMEM_offset_0_alias:
	.zero		0
	.zero		64


//--------------------- .nv.constant0._Z18kernel_matrix_multP5ChunkS0_ --------------------------
	.section	.nv.constant0._Z18kernel_matrix_multP5ChunkS0_,"a",@progbits
	.sectionflags	@""
	.align	4
.nv.constant0._Z18kernel_matrix_multP5ChunkS0_:
	.zero		912


//--------------------- SYMBOLS --------------------------

	.type		.nv.reservedSmem.offset0,@object
	.size		.nv.reservedSmem.offset0,0x4
